//
// Generated by NVIDIA NVVM Compiler
//
// Compiler Build ID: CL-36424714
// Cuda compilation tools, release 13.0, V13.0.88
// Based on NVVM 20.0.0
//

.version 9.0
.target sm_100
.address_size 64

	// .globl	_Z6membarv

.visible .entry _Z6membarv()
{


	// begin inline asm
	membar.cta;
	// end inline asm
	// begin inline asm
	membar.gl;
	// end inline asm
	// begin inline asm
	membar.sys;
	// end inline asm
	ret;

}


// ===== COMPILED SASS (sm_100) =====

	.target	sm_100

	.elftype	@"ET_EXEC"


//--------------------- .note.nv.tkinfo           --------------------------
	.section	.note.nv.tkinfo,"",@"SHT_NOTE"
	.sectionflags	@"SHF_NOTE_NV_TKINFO"
	.tkinfo
        /*0018*/ 	.word	0x00000002
        /*0030*/ 	.string	""
        /*0030*/ 	.string	"ptxas"
        /*0030*/ 	.string	"Cuda compilation tools, release 13.0, V13.0.88"
        /*0030*/ 	.string	"Build cuda_13.0.r13.0/compiler.36424714_0"
        /*0030*/ 	.string	"-arch sm_100 -m 64 "



//--------------------- .note.nv.cuinfo           --------------------------
	.section	.note.nv.cuinfo,"",@"SHT_NOTE"
	.sectionflags	@"SHF_NOTE_NV_CUINFO"
        /*0018*/ 	.short	0x0002
        /*001a*/ 	.short	0x0064
        /*001c*/ 	.short	0x0082
	.zero		2


//--------------------- .nv.info                  --------------------------
	.section	.nv.info,"",@"SHT_CUDA_INFO"
	.align	4


	//----- nvinfo : EIATTR_REGCOUNT
	.align		4
        /*0000*/ 	.byte	0x04, 0x2f
        /*0002*/ 	.short	(.L_1 - .L_0)
	.align		4
.L_0:
        /*0004*/ 	.word	index@(_Z6membarv)
        /*0008*/ 	.word	0x00000004


	//----- nvinfo : EIATTR_FRAME_SIZE
	.align		4
.L_1:
        /*000c*/ 	.byte	0x04, 0x11
        /*000e*/ 	.short	(.L_3 - .L_2)
	.align		4
.L_2:
        /*0010*/ 	.word	index@(_Z6membarv)
        /*0014*/ 	.word	0x00000000


	//----- nvinfo : EIATTR_MIN_STACK_SIZE
	.align		4
.L_3:
        /*0018*/ 	.byte	0x04, 0x12
        /*001a*/ 	.short	(.L_5 - .L_4)
	.align		4
.L_4:
        /*001c*/ 	.word	index@(_Z6membarv)
        /*0020*/ 	.word	0x00000000
.L_5:


//--------------------- .nv.compat                --------------------------
	.section	.nv.compat,"",@"SHT_CUDA_COMPAT_INFO"
	.align	4
        /*0000*/ 	.byte	0x02, 0x09, 0x00, 0x00, 0x02, 0x02, 0x01, 0x00, 0x02, 0x05, 0x05, 0x00, 0x03, 0x07, 0x01, 0x01
        /*0010*/ 	.byte	0x02, 0x03, 0x00, 0x00, 0x02, 0x06, 0x01, 0x00, 0x04, 0x0b, 0x08, 0x00, 0x09, 0x00, 0x00, 0x00
        /*0020*/ 	.byte	0x00, 0x00, 0x00, 0x00


//--------------------- .nv.info._Z6membarv       --------------------------
	.section	.nv.info._Z6membarv,"",@"SHT_CUDA_INFO"
	.sectionflags	@""
	.align	4


	//----- nvinfo : EIATTR_CUDA_API_VERSION
	.align		4
        /*0000*/ 	.byte	0x04, 0x37
        /*0002*/ 	.short	(.L_7 - .L_6)
.L_6:
        /*0004*/ 	.word	0x00000082


	//----- nvinfo : EIATTR_SPARSE_MMA_MASK
	.align		4
.L_7:
        /*0008*/ 	.byte	0x03, 0x50
        /*000a*/ 	.short	0x0000


	//----- nvinfo : EIATTR_MAXREG_COUNT
	.align		4
        /*000c*/ 	.byte	0x03, 0x1b
        /*000e*/ 	.short	0x00ff


	//----- nvinfo : EIATTR_MERCURY_ISA_VERSION
	.align		4
        /*0010*/ 	.byte	0x03, 0x5f
        /*0012*/ 	.short	0x0101


	//----- nvinfo : EIATTR_VRC_CTA_INIT_COUNT
	.align		4
        /*0014*/ 	.byte	0x02, 0x4a
	.zero		1
	.zero		1


	//----- nvinfo : EIATTR_EXIT_INSTR_OFFSETS
	.align		4
        /*0018*/ 	.byte	0x04, 0x1c
        /*001a*/ 	.short	(.L_9 - .L_8)


	//   ....[0]....
.L_8:
        /*001c*/ 	.word	0x000000a0


	//----- nvinfo : EIATTR_SW_WAR
	.align		4
.L_9:
        /*0020*/ 	.byte	0x04, 0x36
        /*0022*/ 	.short	(.L_11 - .L_10)
.L_10:
        /*0024*/ 	.word	0x00000008
.L_11:


//--------------------- .nv.callgraph             --------------------------
	.section	.nv.callgraph,"",@"SHT_CUDA_CALLGRAPH"
	.align	4
	.sectionentsize	8
	.align		4
        /*0000*/ 	.word	0x00000000
	.align		4
        /*0004*/ 	.word	0xffffffff
	.align		4
        /*0008*/ 	.word	0x00000000
	.align		4
        /*000c*/ 	.word	0xfffffffe
	.align		4
        /*0010*/ 	.word	0x00000000
	.align		4
        /*0014*/ 	.word	0xfffffffd
	.align		4
        /*0018*/ 	.word	0x00000000
	.align		4
        /*001c*/ 	.word	0xfffffffc


//--------------------- .text._Z6membarv          --------------------------
	.section	.text._Z6membarv,"ax",@progbits
	.align	128
        .global         _Z6membarv
        .type           _Z6membarv,@function
        .size           _Z6membarv,(.L_x_1 - _Z6membarv)
        .other          _Z6membarv,@"STO_CUDA_ENTRY STV_DEFAULT"
_Z6membarv:
.text._Z6membarv:
[----:B------:R-:W-:Y:S01]  /*0000*/  LDC R1, c[0x0][0x37c] ;  /* 0x0000df00ff017b82 */ /* 0x000fe20000000800 */
[----:B------:R0:W-:Y:S06]  /*0010*/  MEMBAR.SC.CTA ;  /* 0x0000000000007992 */ /* 0x0001ec0000000000 */
[----:B0-----:R-:W-:Y:S06]  /*0020*/  MEMBAR.SC.GPU ;  /* 0x0000000000007992 */ /* 0x001fec0000002000 */
[----:B------:R-:W-:-:S00]  /*0030*/  ERRBAR ;  /* 0x00000000000079ab */ /* 0x000fc00000000000 */
[----:B------:R-:W-:Y:S06]  /*0040*/  CGAERRBAR ;  /* 0x00000000000075ab */ /* 0x000fec0000000000 */
[----:B------:R-:W-:Y:S01]  /*0050*/  CCTL.IVALL ;  /* 0x00000000ff00798f */ /* 0x000fe20002000000 */
[----:B------:R-:W-:Y:S06]  /*0060*/  MEMBAR.SC.SYS ;  /* 0x0000000000007992 */ /* 0x000fec0000003000 */
[----:B------:R-:W-:-:S00]  /*0070*/  ERRBAR ;  /* 0x00000000000079ab */ /* 0x000fc00000000000 */
[----:B------:R-:W-:Y:S06]  /*0080*/  CGAERRBAR ;  /* 0x00000000000075ab */ /* 0x000fec0000000000 */
[----:B------:R-:W-:Y:S01]  /*0090*/  CCTL.IVALL ;  /* 0x00000000ff00798f */ /* 0x000fe20002000000 */
[----:B------:R-:W-:Y:S05]  /*00a0*/  EXIT ;  /* 0x000000000000794d */ /* 0x000fea0003800000 */
.L_x_0:
[----:B------:R-:W-:-:S00]  /*00b0*/  BRA `(.L_x_0) ;  /* 0xfffffffc00fc7947 */ /* 0x000fc0000383ffff */
[----:B------:R-:W-:-:S00]  /*00c0*/  NOP ;  /* 0x0000000000007918 */ /* 0x000fc00000000000 */
        /* <DEDUP_REMOVED lines=11> */
.L_x_1:


//--------------------- .nv.shared.reserved.0     --------------------------
	.section	.nv.shared.reserved.0,"aw",@nobits
	.weak		__nv_reservedSMEM_offset_0_alias
	.size		__nv_reservedSMEM_offset_0_alias, 0, 64
	.other		__nv_reservedSMEM_offset_0_alias,@"STO_CUDA_RESERVED_SHARED STV_DEFAULT"
__nv_reservedSMEM_offset_0_alias:
	.zero		0
	.zero		64


//--------------------- .nv.constant0._Z6membarv  --------------------------
	.section	.nv.constant0._Z6membarv,"a",@progbits
	.sectionflags	@""
	.align	4
.nv.constant0._Z6membarv:
	.zero		896


//--------------------- SYMBOLS --------------------------

	.type		.nv.reservedSmem.offset0,@object
	.size		.nv.reservedSmem.offset0,0x4
